//
// Generated by NVIDIA NVVM Compiler
//
// Compiler Build ID: CL-36424714
// Cuda compilation tools, release 13.0, V13.0.88
// Based on NVVM 20.0.0
//

.version 9.0
.target sm_100
.address_size 64

	// .globl	_Z13kernel_directPiPKiS1_i
.global .align 1 .b8 _ZN34_INTERNAL_cdab09cd_4_k_cu_3f97db4c4cuda3std3__436_GLOBAL__N__cdab09cd_4_k_cu_3f97db4c6ignoreE[1];
.global .align 1 .b8 _ZN34_INTERNAL_cdab09cd_4_k_cu_3f97db4c4cuda3std3__45__cpo5beginE[1];
.global .align 1 .b8 _ZN34_INTERNAL_cdab09cd_4_k_cu_3f97db4c4cuda3std3__45__cpo3endE[1];
.global .align 1 .b8 _ZN34_INTERNAL_cdab09cd_4_k_cu_3f97db4c4cuda3std3__45__cpo6cbeginE[1];
.global .align 1 .b8 _ZN34_INTERNAL_cdab09cd_4_k_cu_3f97db4c4cuda3std3__45__cpo4cendE[1];
.global .align 1 .b8 _ZN34_INTERNAL_cdab09cd_4_k_cu_3f97db4c4cuda3std3__419piecewise_constructE[1];
.global .align 1 .b8 _ZN34_INTERNAL_cdab09cd_4_k_cu_3f97db4c4cuda3std3__48in_placeE[1];
.global .align 1 .b8 _ZN34_INTERNAL_cdab09cd_4_k_cu_3f97db4c4cuda3std6ranges3__45__cpo4swapE[1];
.global .align 1 .b8 _ZN34_INTERNAL_cdab09cd_4_k_cu_3f97db4c4cuda3std6ranges3__45__cpo9iter_moveE[1];

.visible .entry _Z13kernel_directPiPKiS1_i(
	.param .u64 .ptr .align 1 _Z13kernel_directPiPKiS1_i_param_0,
	.param .u64 .ptr .align 1 _Z13kernel_directPiPKiS1_i_param_1,
	.param .u64 .ptr .align 1 _Z13kernel_directPiPKiS1_i_param_2,
	.param .u32 _Z13kernel_directPiPKiS1_i_param_3
)
{
	.reg .pred 	%p<2>;
	.reg .b32 	%r<11>;
	.reg .b64 	%rd<11>;

	ld.param.u64 	%rd1, [_Z13kernel_directPiPKiS1_i_param_0];
	ld.param.u64 	%rd2, [_Z13kernel_directPiPKiS1_i_param_1];
	ld.param.u64 	%rd3, [_Z13kernel_directPiPKiS1_i_param_2];
	ld.param.u32 	%r2, [_Z13kernel_directPiPKiS1_i_param_3];
	mov.u32 	%r3, %ctaid.x;
	mov.u32 	%r4, %ntid.x;
	mov.u32 	%r5, %tid.x;
	mad.lo.s32 	%r1, %r3, %r4, %r5;
	setp.ge.s32 	%p1, %r1, %r2;
	@%p1 bra 	$L__BB0_2;
	cvta.to.global.u64 	%rd4, %rd2;
	cvta.to.global.u64 	%rd5, %rd3;
	cvta.to.global.u64 	%rd6, %rd1;
	mul.wide.s32 	%rd7, %r1, 4;
	add.s64 	%rd8, %rd4, %rd7;
	ld.global.u32 	%r6, [%rd8];
	add.s64 	%rd9, %rd5, %rd7;
	ld.global.u32 	%r7, [%rd9];
	add.s32 	%r8, %r7, %r6;
	sub.s32 	%r9, %r6, %r7;
	mul.lo.s32 	%r10, %r8, %r9;
	add.s64 	%rd10, %rd6, %rd7;
	st.global.u32 	[%rd10], %r10;
$L__BB0_2:
	ret;

}
	// .globl	_Z12kernel_fusedI19ParallelThenCombineI3MulJ3Add3SubEEEvPiPKiS7_iT_
.visible .entry _Z12kernel_fusedI19ParallelThenCombineI3MulJ3Add3SubEEEvPiPKiS7_iT_(
	.param .u64 .ptr .align 1 _Z12kernel_fusedI19ParallelThenCombineI3MulJ3Add3SubEEEvPiPKiS7_iT__param_0,
	.param .u64 .ptr .align 1 _Z12kernel_fusedI19ParallelThenCombineI3MulJ3Add3SubEEEvPiPKiS7_iT__param_1,
	.param .u64 .ptr .align 1 _Z12kernel_fusedI19ParallelThenCombineI3MulJ3Add3SubEEEvPiPKiS7_iT__param_2,
	.param .u32 _Z12kernel_fusedI19ParallelThenCombineI3MulJ3Add3SubEEEvPiPKiS7_iT__param_3,
	.param .align 1 .b8 _Z12kernel_fusedI19ParallelThenCombineI3MulJ3Add3SubEEEvPiPKiS7_iT__param_4[2]
)
{
	.reg .pred 	%p<2>;
	.reg .b32 	%r<11>;
	.reg .b64 	%rd<11>;

	ld.param.u64 	%rd1, [_Z12kernel_fusedI19ParallelThenCombineI3MulJ3Add3SubEEEvPiPKiS7_iT__param_0];
	ld.param.u64 	%rd2, [_Z12kernel_fusedI19ParallelThenCombineI3MulJ3Add3SubEEEvPiPKiS7_iT__param_1];
	ld.param.u64 	%rd3, [_Z12kernel_fusedI19ParallelThenCombineI3MulJ3Add3SubEEEvPiPKiS7_iT__param_2];
	ld.param.u32 	%r2, [_Z12kernel_fusedI19ParallelThenCombineI3MulJ3Add3SubEEEvPiPKiS7_iT__param_3];
	mov.u32 	%r3, %ctaid.x;
	mov.u32 	%r4, %ntid.x;
	mov.u32 	%r5, %tid.x;
	mad.lo.s32 	%r1, %r3, %r4, %r5;
	setp.ge.s32 	%p1, %r1, %r2;
	@%p1 bra 	$L__BB1_2;
	cvta.to.global.u64 	%rd4, %rd2;
	cvta.to.global.u64 	%rd5, %rd3;
	cvta.to.global.u64 	%rd6, %rd1;
	mul.wide.s32 	%rd7, %r1, 4;
	add.s64 	%rd8, %rd4, %rd7;
	add.s64 	%rd9, %rd5, %rd7;
	ld.global.u32 	%r6, [%rd8];
	ld.global.u32 	%r7, [%rd9];
	add.s32 	%r8, %r7, %r6;
	sub.s32 	%r9, %r6, %r7;
	mul.lo.s32 	%r10, %r8, %r9;
	add.s64 	%rd10, %rd6, %rd7;
	st.global.u32 	[%rd10], %r10;
$L__BB1_2:
	ret;

}


// ===== COMPILED SASS (sm_100) =====

	.target	sm_100

	.elftype	@"ET_EXEC"


//--------------------- .note.nv.tkinfo           --------------------------
	.section	.note.nv.tkinfo,"",@"SHT_NOTE"
	.sectionflags	@"SHF_NOTE_NV_TKINFO"
	.tkinfo
        /*0018*/ 	.word	0x00000002
        /*0030*/ 	.string	""
        /*0030*/ 	.string	"ptxas"
        /*0030*/ 	.string	"Cuda compilation tools, release 13.0, V13.0.88"
        /*0030*/ 	.string	"Build cuda_13.0.r13.0/compiler.36424714_0"
        /*0030*/ 	.string	"-arch sm_100 -m 64 "



//--------------------- .note.nv.cuinfo           --------------------------
	.section	.note.nv.cuinfo,"",@"SHT_NOTE"
	.sectionflags	@"SHF_NOTE_NV_CUINFO"
        /*0018*/ 	.short	0x0002
        /*001a*/ 	.short	0x0064
        /*001c*/ 	.short	0x0082
	.zero		2


//--------------------- .nv.info                  --------------------------
	.section	.nv.info,"",@"SHT_CUDA_INFO"
	.align	4


	//----- nvinfo : EIATTR_REGCOUNT
	.align		4
        /*0000*/ 	.byte	0x04, 0x2f
        /*0002*/ 	.short	(.L_10 - .L_9)
	.align		4
.L_9:
        /*0004*/ 	.word	index@(_Z13kernel_directPiPKiS1_i)
        /*0008*/ 	.word	0x0000000e


	//----- nvinfo : EIATTR_FRAME_SIZE
	.align		4
.L_10:
        /*000c*/ 	.byte	0x04, 0x11
        /*000e*/ 	.short	(.L_12 - .L_11)
	.align		4
.L_11:
        /*0010*/ 	.word	index@(_Z13kernel_directPiPKiS1_i)
        /*0014*/ 	.word	0x00000000


	//----- nvinfo : EIATTR_REGCOUNT
	.align		4
.L_12:
        /*0018*/ 	.byte	0x04, 0x2f
        /*001a*/ 	.short	(.L_14 - .L_13)
	.align		4
.L_13:
        /*001c*/ 	.word	index@(_Z12kernel_fusedI19ParallelThenCombineI3MulJ3Add3SubEEEvPiPKiS7_iT_)
        /*0020*/ 	.word	0x0000000e


	//----- nvinfo : EIATTR_FRAME_SIZE
	.align		4
.L_14:
        /*0024*/ 	.byte	0x04, 0x11
        /*0026*/ 	.short	(.L_16 - .L_15)
	.align		4
.L_15:
        /*0028*/ 	.word	index@(_Z12kernel_fusedI19ParallelThenCombineI3MulJ3Add3SubEEEvPiPKiS7_iT_)
        /*002c*/ 	.word	0x00000000


	//----- nvinfo : EIATTR_MIN_STACK_SIZE
	.align		4
.L_16:
        /*0030*/ 	.byte	0x04, 0x12
        /*0032*/ 	.short	(.L_18 - .L_17)
	.align		4
.L_17:
        /*0034*/ 	.word	index@(_Z12kernel_fusedI19ParallelThenCombineI3MulJ3Add3SubEEEvPiPKiS7_iT_)
        /*0038*/ 	.word	0x00000000


	//----- nvinfo : EIATTR_MIN_STACK_SIZE
	.align		4
.L_18:
        /*003c*/ 	.byte	0x04, 0x12
        /*003e*/ 	.short	(.L_20 - .L_19)
	.align		4
.L_19:
        /*0040*/ 	.word	index@(_Z13kernel_directPiPKiS1_i)
        /*0044*/ 	.word	0x00000000
.L_20:


//--------------------- .nv.compat                --------------------------
	.section	.nv.compat,"",@"SHT_CUDA_COMPAT_INFO"
	.align	4
        /*0000*/ 	.byte	0x02, 0x09, 0x00, 0x00, 0x02, 0x02, 0x01, 0x00, 0x02, 0x05, 0x05, 0x00, 0x03, 0x07, 0x01, 0x01
        /*0010*/ 	.byte	0x02, 0x03, 0x00, 0x00, 0x02, 0x06, 0x01, 0x00, 0x04, 0x0b, 0x08, 0x00, 0x09, 0x00, 0x00, 0x00
        /*0020*/ 	.byte	0x00, 0x00, 0x00, 0x00


//--------------------- .nv.info._Z12kernel_fusedI19ParallelThenCombineI3MulJ3Add3SubEEEvPiPKiS7_iT_ --------------------------
	.section	.nv.info._Z12kernel_fusedI19ParallelThenCombineI3MulJ3Add3SubEEEvPiPKiS7_iT_,"",@"SHT_CUDA_INFO"
	.sectionflags	@""
	.align	4


	//----- nvinfo : EIATTR_CUDA_API_VERSION
	.align		4
        /*0000*/ 	.byte	0x04, 0x37
        /*0002*/ 	.short	(.L_22 - .L_21)
.L_21:
        /*0004*/ 	.word	0x00000082


	//----- nvinfo : EIATTR_KPARAM_INFO
	.align		4
.L_22:
        /*0008*/ 	.byte	0x04, 0x17
        /*000a*/ 	.short	(.L_24 - .L_23)
.L_23:
        /*000c*/ 	.word	0x00000000
        /*0010*/ 	.short	0x0004
        /*0012*/ 	.short	0x001c
        /*0014*/ 	.byte	0x00, 0xf0, 0x09, 0x00


	//----- nvinfo : EIATTR_KPARAM_INFO
	.align		4
.L_24:
        /*0018*/ 	.byte	0x04, 0x17
        /*001a*/ 	.short	(.L_26 - .L_25)
.L_25:
        /*001c*/ 	.word	0x00000000
        /*0020*/ 	.short	0x0003
        /*0022*/ 	.short	0x0018
        /*0024*/ 	.byte	0x00, 0xf0, 0x11, 0x00


	//----- nvinfo : EIATTR_KPARAM_INFO
	.align		4
.L_26:
        /*0028*/ 	.byte	0x04, 0x17
        /*002a*/ 	.short	(.L_28 - .L_27)
.L_27:
        /*002c*/ 	.word	0x00000000
        /*0030*/ 	.short	0x0002
        /*0032*/ 	.short	0x0010
        /*0034*/ 	.byte	0x00, 0xf5, 0x21, 0x00


	//----- nvinfo : EIATTR_KPARAM_INFO
	.align		4
.L_28:
        /*0038*/ 	.byte	0x04, 0x17
        /*003a*/ 	.short	(.L_30 - .L_29)
.L_29:
        /*003c*/ 	.word	0x00000000
        /*0040*/ 	.short	0x0001
        /*0042*/ 	.short	0x0008
        /*0044*/ 	.byte	0x00, 0xf5, 0x21, 0x00


	//----- nvinfo : EIATTR_KPARAM_INFO
	.align		4
.L_30:
        /*0048*/ 	.byte	0x04, 0x17
        /*004a*/ 	.short	(.L_32 - .L_31)
.L_31:
        /*004c*/ 	.word	0x00000000
        /*0050*/ 	.short	0x0000
        /*0052*/ 	.short	0x0000
        /*0054*/ 	.byte	0x00, 0xf5, 0x21, 0x00


	//----- nvinfo : EIATTR_SPARSE_MMA_MASK
	.align		4
.L_32:
        /*0058*/ 	.byte	0x03, 0x50
        /*005a*/ 	.short	0x0000


	//----- nvinfo : EIATTR_MAXREG_COUNT
	.align		4
        /*005c*/ 	.byte	0x03, 0x1b
        /*005e*/ 	.short	0x00ff


	//----- nvinfo : EIATTR_MERCURY_ISA_VERSION
	.align		4
        /*0060*/ 	.byte	0x03, 0x5f
        /*0062*/ 	.short	0x0101


	//----- nvinfo : EIATTR_VRC_CTA_INIT_COUNT
	.align		4
        /*0064*/ 	.byte	0x02, 0x4a
	.zero		1
	.zero		1


	//----- nvinfo : EIATTR_EXIT_INSTR_OFFSETS
	.align		4
        /*0068*/ 	.byte	0x04, 0x1c
        /*006a*/ 	.short	(.L_34 - .L_33)


	//   ....[0]....
.L_33:
        /*006c*/ 	.word	0x00000070


	//   ....[1]....
        /*0070*/ 	.word	0x00000150


	//----- nvinfo : EIATTR_CBANK_PARAM_SIZE
	.align		4
.L_34:
        /*0074*/ 	.byte	0x03, 0x19
        /*0076*/ 	.short	0x001e


	//----- nvinfo : EIATTR_PARAM_CBANK
	.align		4
        /*0078*/ 	.byte	0x04, 0x0a
        /*007a*/ 	.short	(.L_36 - .L_35)
	.align		4
.L_35:
        /*007c*/ 	.word	index@(.nv.constant0._Z12kernel_fusedI19ParallelThenCombineI3MulJ3Add3SubEEEvPiPKiS7_iT_)
        /*0080*/ 	.short	0x0380
        /*0082*/ 	.short	0x001e


	//----- nvinfo : EIATTR_SW_WAR
	.align		4
.L_36:
        /*0084*/ 	.byte	0x04, 0x36
        /*0086*/ 	.short	(.L_38 - .L_37)
.L_37:
        /*0088*/ 	.word	0x00000008
.L_38:


//--------------------- .nv.info._Z13kernel_directPiPKiS1_i --------------------------
	.section	.nv.info._Z13kernel_directPiPKiS1_i,"",@"SHT_CUDA_INFO"
	.sectionflags	@""
	.align	4


	//----- nvinfo : EIATTR_CUDA_API_VERSION
	.align		4
        /*0000*/ 	.byte	0x04, 0x37
        /*0002*/ 	.short	(.L_40 - .L_39)
.L_39:
        /*0004*/ 	.word	0x00000082


	//----- nvinfo : EIATTR_KPARAM_INFO
	.align		4
.L_40:
        /*0008*/ 	.byte	0x04, 0x17
        /*000a*/ 	.short	(.L_42 - .L_41)
.L_41:
        /*000c*/ 	.word	0x00000000
        /*0010*/ 	.short	0x0003
        /*0012*/ 	.short	0x0018
        /*0014*/ 	.byte	0x00, 0xf0, 0x11, 0x00


	//----- nvinfo : EIATTR_KPARAM_INFO
	.align		4
.L_42:
        /*0018*/ 	.byte	0x04, 0x17
        /*001a*/ 	.short	(.L_44 - .L_43)
.L_43:
        /*001c*/ 	.word	0x00000000
        /*0020*/ 	.short	0x0002
        /*0022*/ 	.short	0x0010
        /*0024*/ 	.byte	0x00, 0xf5, 0x21, 0x00


	//----- nvinfo : EIATTR_KPARAM_INFO
	.align		4
.L_44:
        /*0028*/ 	.byte	0x04, 0x17
        /*002a*/ 	.short	(.L_46 - .L_45)
.L_45:
        /*002c*/ 	.word	0x00000000
        /*0030*/ 	.short	0x0001
        /*0032*/ 	.short	0x0008
        /*0034*/ 	.byte	0x00, 0xf5, 0x21, 0x00


	//----- nvinfo : EIATTR_KPARAM_INFO
	.align		4
.L_46:
        /*0038*/ 	.byte	0x04, 0x17
        /*003a*/ 	.short	(.L_48 - .L_47)
.L_47:
        /*003c*/ 	.word	0x00000000
        /*0040*/ 	.short	0x0000
        /*0042*/ 	.short	0x0000
        /*0044*/ 	.byte	0x00, 0xf5, 0x21, 0x00


	//----- nvinfo : EIATTR_SPARSE_MMA_MASK
	.align		4
.L_48:
        /*0048*/ 	.byte	0x03, 0x50
        /*004a*/ 	.short	0x0000


	//----- nvinfo : EIATTR_MAXREG_COUNT
	.align		4
        /*004c*/ 	.byte	0x03, 0x1b
        /*004e*/ 	.short	0x00ff


	//----- nvinfo : EIATTR_MERCURY_ISA_VERSION
	.align		4
        /*0050*/ 	.byte	0x03, 0x5f
        /*0052*/ 	.short	0x0101


	//----- nvinfo : EIATTR_VRC_CTA_INIT_COUNT
	.align		4
        /*0054*/ 	.byte	0x02, 0x4a
	.zero		1
	.zero		1


	//----- nvinfo : EIATTR_EXIT_INSTR_OFFSETS
	.align		4
        /*0058*/ 	.byte	0x04, 0x1c
        /*005a*/ 	.short	(.L_50 - .L_49)


	//   ....[0]....
.L_49:
        /*005c*/ 	.word	0x00000070


	//   ....[1]....
        /*0060*/ 	.word	0x00000150


	//----- nvinfo : EIATTR_CBANK_PARAM_SIZE
	.align		4
.L_50:
        /*0064*/ 	.byte	0x03, 0x19
        /*0066*/ 	.short	0x001c


	//----- nvinfo : EIATTR_PARAM_CBANK
	.align		4
        /*0068*/ 	.byte	0x04, 0x0a
        /*006a*/ 	.short	(.L_52 - .L_51)
	.align		4
.L_51:
        /*006c*/ 	.word	index@(.nv.constant0._Z13kernel_directPiPKiS1_i)
        /*0070*/ 	.short	0x0380
        /*0072*/ 	.short	0x001c


	//----- nvinfo : EIATTR_SW_WAR
	.align		4
.L_52:
        /*0074*/ 	.byte	0x04, 0x36
        /*0076*/ 	.short	(.L_54 - .L_53)
.L_53:
        /*0078*/ 	.word	0x00000008
.L_54:


//--------------------- .nv.callgraph             --------------------------
	.section	.nv.callgraph,"",@"SHT_CUDA_CALLGRAPH"
	.align	4
	.sectionentsize	8
	.align		4
        /*0000*/ 	.word	0x00000000
	.align		4
        /*0004*/ 	.word	0xffffffff
	.align		4
        /*0008*/ 	.word	0x00000000
	.align		4
        /*000c*/ 	.word	0xfffffffe
	.align		4
        /*0010*/ 	.word	0x00000000
	.align		4
        /*0014*/ 	.word	0xfffffffd
	.align		4
        /*0018*/ 	.word	0x00000000
	.align		4
        /*001c*/ 	.word	0xfffffffc


//--------------------- .nv.constant4             --------------------------
	.section	.nv.constant4,"a",@progbits
	.align	8
	.align		8
.nv.constant4:
        /*0000*/ 	.dword	_ZN34_INTERNAL_cdab09cd_4_k_cu_3f97db4c4cuda3std3__436_GLOBAL__N__cdab09cd_4_k_cu_3f97db4c6ignoreE
	.align		8
        /*0008*/ 	.dword	_ZN34_INTERNAL_cdab09cd_4_k_cu_3f97db4c4cuda3std3__45__cpo5beginE
	.align		8
        /*0010*/ 	.dword	_ZN34_INTERNAL_cdab09cd_4_k_cu_3f97db4c4cuda3std3__45__cpo3endE
	.align		8
        /*0018*/ 	.dword	_ZN34_INTERNAL_cdab09cd_4_k_cu_3f97db4c4cuda3std3__45__cpo6cbeginE
	.align		8
        /*0020*/ 	.dword	_ZN34_INTERNAL_cdab09cd_4_k_cu_3f97db4c4cuda3std3__45__cpo4cendE
	.align		8
        /*0028*/ 	.dword	_ZN34_INTERNAL_cdab09cd_4_k_cu_3f97db4c4cuda3std3__419piecewise_constructE
	.align		8
        /*0030*/ 	.dword	_ZN34_INTERNAL_cdab09cd_4_k_cu_3f97db4c4cuda3std3__48in_placeE
	.align		8
        /*0038*/ 	.dword	_ZN34_INTERNAL_cdab09cd_4_k_cu_3f97db4c4cuda3std6ranges3__45__cpo4swapE
	.align		8
        /*0040*/ 	.dword	_ZN34_INTERNAL_cdab09cd_4_k_cu_3f97db4c4cuda3std6ranges3__45__cpo9iter_moveE


//--------------------- .text._Z12kernel_fusedI19ParallelThenCombineI3MulJ3Add3SubEEEvPiPKiS7_iT_ --------------------------
	.section	.text._Z12kernel_fusedI19ParallelThenCombineI3MulJ3Add3SubEEEvPiPKiS7_iT_,"ax",@progbits
	.align	128
        .global         _Z12kernel_fusedI19ParallelThenCombineI3MulJ3Add3SubEEEvPiPKiS7_iT_
        .type           _Z12kernel_fusedI19ParallelThenCombineI3MulJ3Add3SubEEEvPiPKiS7_iT_,@function
        .size           _Z12kernel_fusedI19ParallelThenCombineI3MulJ3Add3SubEEEvPiPKiS7_iT_,(.L_x_2 - _Z12kernel_fusedI19ParallelThenCombineI3MulJ3Add3SubEEEvPiPKiS7_iT_)
        .other          _Z12kernel_fusedI19ParallelThenCombineI3MulJ3Add3SubEEEvPiPKiS7_iT_,@"STO_CUDA_ENTRY STV_DEFAULT"
_Z12kernel_fusedI19ParallelThenCombineI3MulJ3Add3SubEEEvPiPKiS7_iT_:
.text._Z12kernel_fusedI19ParallelThenCombineI3MulJ3Add3SubEEEvPiPKiS7_iT_:
[----:B------:R-:W-:Y:S01]  /*0000*/  LDC R1, c[0x0][0x37c] ;  /* 0x0000df00ff017b82 */ /* 0x000fe20000000800 */
[----:B------:R-:W0:Y:S07]  /*0010*/  S2R R0, SR_TID.X ;  /* 0x0000000000007919 */ /* 0x000e2e0000002100 */
[----:B------:R-:W0:Y:S01]  /*0020*/  S2UR UR4, SR_CTAID.X ;  /* 0x00000000000479c3 */ /* 0x000e220000002500 */
[----:B------:R-:W1:Y:S07]  /*0030*/  LDCU UR5, c[0x0][0x398] ;  /* 0x00007300ff0577ac */ /* 0x000e6e0008000800 */
[----:B------:R-:W0:Y:S02]  /*0040*/  LDC R9, c[0x0][0x360] ;  /* 0x0000d800ff097b82 */ /* 0x000e240000000800 */
[----:B0-----:R-:W-:-:S05]  /*0050*/  IMAD R9, R9, UR4, R0 ;  /* 0x0000000409097c24 */ /* 0x001fca000f8e0200 */
[----:B-1----:R-:W-:-:S13]  /*0060*/  ISETP.GE.AND P0, PT, R9, UR5, PT ;  /* 0x0000000509007c0c */ /* 0x002fda000bf06270 */
[----:B------:R-:W-:Y:S05]  /*0070*/  @P0 EXIT ;  /* 0x000000000000094d */ /* 0x000fea0003800000 */
[----:B------:R-:W0:Y:S01]  /*0080*/  LDC.64 R2, c[0x0][0x388] ;  /* 0x0000e200ff027b82 */ /* 0x000e220000000a00 */
[----:B------:R-:W1:Y:S07]  /*0090*/  LDCU.64 UR4, c[0x0][0x358] ;  /* 0x00006b00ff0477ac */ /* 0x000e6e0008000a00 */
[----:B------:R-:W2:Y:S08]  /*00a0*/  LDC.64 R4, c[0x0][0x390] ;  /* 0x0000e400ff047b82 */ /* 0x000eb00000000a00 */
[----:B------:R-:W3:Y:S01]  /*00b0*/  LDC.64 R6, c[0x0][0x380] ;  /* 0x0000e000ff067b82 */ /* 0x000ee20000000a00 */
[----:B0-----:R-:W-:-:S06]  /*00c0*/  IMAD.WIDE R2, R9, 0x4, R2 ;  /* 0x0000000409027825 */ /* 0x001fcc00078e0202 */
[----:B-1----:R-:W4:Y:S01]  /*00d0*/  LDG.E R2, desc[UR4][R2.64] ;  /* 0x0000000402027981 */ /* 0x002f22000c1e1900 */
[----:B--2---:R-:W-:-:S06]  /*00e0*/  IMAD.WIDE R4, R9, 0x4, R4 ;  /* 0x0000000409047825 */ /* 0x004fcc00078e0204 */
[----:B------:R-:W4:Y:S01]  /*00f0*/  LDG.E R5, desc[UR4][R4.64] ;  /* 0x0000000404057981 */ /* 0x000f22000c1e1900 */
[----:B---3--:R-:W-:Y:S01]  /*0100*/  IMAD.WIDE R6, R9, 0x4, R6 ;  /* 0x0000000409067825 */ /* 0x008fe200078e0206 */
[CC--:B----4-:R-:W-:Y:S02]  /*0110*/  IADD3 R0, PT, PT, R2.reuse, R5.reuse, RZ ;  /* 0x0000000502007210 */ /* 0x0d0fe40007ffe0ff */
[----:B------:R-:W-:-:S05]  /*0120*/  IADD3 R11, PT, PT, R2, -R5, RZ ;  /* 0x80000005020b7210 */ /* 0x000fca0007ffe0ff */
[----:B------:R-:W-:-:S05]  /*0130*/  IMAD R11, R0, R11, RZ ;  /* 0x0000000b000b7224 */ /* 0x000fca00078e02ff */
[----:B------:R-:W-:Y:S01]  /*0140*/  STG.E desc[UR4][R6.64], R11 ;  /* 0x0000000b06007986 */ /* 0x000fe2000c101904 */
[----:B------:R-:W-:Y:S05]  /*0150*/  EXIT ;  /* 0x000000000000794d */ /* 0x000fea0003800000 */
.L_x_0:
[----:B------:R-:W-:-:S00]  /*0160*/  BRA `(.L_x_0) ;  /* 0xfffffffc00fc7947 */ /* 0x000fc0000383ffff */
[----:B------:R-:W-:-:S00]  /*0170*/  NOP ;  /* 0x0000000000007918 */ /* 0x000fc00000000000 */
        /* <DEDUP_REMOVED lines=8> */
.L_x_2:


//--------------------- .text._Z13kernel_directPiPKiS1_i --------------------------
	.section	.text._Z13kernel_directPiPKiS1_i,"ax",@progbits
	.align	128
        .global         _Z13kernel_directPiPKiS1_i
        .type           _Z13kernel_directPiPKiS1_i,@function
        .size           _Z13kernel_directPiPKiS1_i,(.L_x_3 - _Z13kernel_directPiPKiS1_i)
        .other          _Z13kernel_directPiPKiS1_i,@"STO_CUDA_ENTRY STV_DEFAULT"
_Z13kernel_directPiPKiS1_i:
.text._Z13kernel_directPiPKiS1_i:
        /* <DEDUP_REMOVED lines=22> */
.L_x_1:
        /* <DEDUP_REMOVED lines=10> */
.L_x_3:


//--------------------- .nv.shared.reserved.0     --------------------------
	.section	.nv.shared.reserved.0,"aw",@nobits
	.weak		__nv_reservedSMEM_offset_0_alias
	.size		__nv_reservedSMEM_offset_0_alias, 0, 64
	.other		__nv_reservedSMEM_offset_0_alias,@"STO_CUDA_RESERVED_SHARED STV_DEFAULT"
__nv_reservedSMEM_offset_0_alias:
	.zero		0
	.zero		64


//--------------------- .nv.global                --------------------------
	.section	.nv.global,"aw",@nobits
.nv.global:
	.type		_ZN34_INTERNAL_cdab09cd_4_k_cu_3f97db4c4cuda3std6ranges3__45__cpo9iter_moveE,@object
	.size		_ZN34_INTERNAL_cdab09cd_4_k_cu_3f97db4c4cuda3std6ranges3__45__cpo9iter_moveE,(_ZN34_INTERNAL_cdab09cd_4_k_cu_3f97db4c4cuda3std3__436_GLOBAL__N__cdab09cd_4_k_cu_3f97db4c6ignoreE - _ZN34_INTERNAL_cdab09cd_4_k_cu_3f97db4c4cuda3std6ranges3__45__cpo9iter_moveE)
_ZN34_INTERNAL_cdab09cd_4_k_cu_3f97db4c4cuda3std6ranges3__45__cpo9iter_moveE:
	.zero		1
	.type		_ZN34_INTERNAL_cdab09cd_4_k_cu_3f97db4c4cuda3std3__436_GLOBAL__N__cdab09cd_4_k_cu_3f97db4c6ignoreE,@object
	.size		_ZN34_INTERNAL_cdab09cd_4_k_cu_3f97db4c4cuda3std3__436_GLOBAL__N__cdab09cd_4_k_cu_3f97db4c6ignoreE,(_ZN34_INTERNAL_cdab09cd_4_k_cu_3f97db4c4cuda3std3__45__cpo4cendE - _ZN34_INTERNAL_cdab09cd_4_k_cu_3f97db4c4cuda3std3__436_GLOBAL__N__cdab09cd_4_k_cu_3f97db4c6ignoreE)
_ZN34_INTERNAL_cdab09cd_4_k_cu_3f97db4c4cuda3std3__436_GLOBAL__N__cdab09cd_4_k_cu_3f97db4c6ignoreE:
	.zero		1
	.type		_ZN34_INTERNAL_cdab09cd_4_k_cu_3f97db4c4cuda3std3__45__cpo4cendE,@object
	.size		_ZN34_INTERNAL_cdab09cd_4_k_cu_3f97db4c4cuda3std3__45__cpo4cendE,(_ZN34_INTERNAL_cdab09cd_4_k_cu_3f97db4c4cuda3std3__45__cpo3endE - _ZN34_INTERNAL_cdab09cd_4_k_cu_3f97db4c4cuda3std3__45__cpo4cendE)
_ZN34_INTERNAL_cdab09cd_4_k_cu_3f97db4c4cuda3std3__45__cpo4cendE:
	.zero		1
	.type		_ZN34_INTERNAL_cdab09cd_4_k_cu_3f97db4c4cuda3std3__45__cpo3endE,@object
	.size		_ZN34_INTERNAL_cdab09cd_4_k_cu_3f97db4c4cuda3std3__45__cpo3endE,(_ZN34_INTERNAL_cdab09cd_4_k_cu_3f97db4c4cuda3std3__48in_placeE - _ZN34_INTERNAL_cdab09cd_4_k_cu_3f97db4c4cuda3std3__45__cpo3endE)
_ZN34_INTERNAL_cdab09cd_4_k_cu_3f97db4c4cuda3std3__45__cpo3endE:
	.zero		1
	.type		_ZN34_INTERNAL_cdab09cd_4_k_cu_3f97db4c4cuda3std3__48in_placeE,@object
	.size		_ZN34_INTERNAL_cdab09cd_4_k_cu_3f97db4c4cuda3std3__48in_placeE,(_ZN34_INTERNAL_cdab09cd_4_k_cu_3f97db4c4cuda3std3__45__cpo6cbeginE - _ZN34_INTERNAL_cdab09cd_4_k_cu_3f97db4c4cuda3std3__48in_placeE)
_ZN34_INTERNAL_cdab09cd_4_k_cu_3f97db4c4cuda3std3__48in_placeE:
	.zero		1
	.type		_ZN34_INTERNAL_cdab09cd_4_k_cu_3f97db4c4cuda3std3__45__cpo6cbeginE,@object
	.size		_ZN34_INTERNAL_cdab09cd_4_k_cu_3f97db4c4cuda3std3__45__cpo6cbeginE,(_ZN34_INTERNAL_cdab09cd_4_k_cu_3f97db4c4cuda3std6ranges3__45__cpo4swapE - _ZN34_INTERNAL_cdab09cd_4_k_cu_3f97db4c4cuda3std3__45__cpo6cbeginE)
_ZN34_INTERNAL_cdab09cd_4_k_cu_3f97db4c4cuda3std3__45__cpo6cbeginE:
	.zero		1
	.type		_ZN34_INTERNAL_cdab09cd_4_k_cu_3f97db4c4cuda3std6ranges3__45__cpo4swapE,@object
	.size		_ZN34_INTERNAL_cdab09cd_4_k_cu_3f97db4c4cuda3std6ranges3__45__cpo4swapE,(_ZN34_INTERNAL_cdab09cd_4_k_cu_3f97db4c4cuda3std3__45__cpo5beginE - _ZN34_INTERNAL_cdab09cd_4_k_cu_3f97db4c4cuda3std6ranges3__45__cpo4swapE)
_ZN34_INTERNAL_cdab09cd_4_k_cu_3f97db4c4cuda3std6ranges3__45__cpo4swapE:
	.zero		1
	.type		_ZN34_INTERNAL_cdab09cd_4_k_cu_3f97db4c4cuda3std3__45__cpo5beginE,@object
	.size		_ZN34_INTERNAL_cdab09cd_4_k_cu_3f97db4c4cuda3std3__45__cpo5beginE,(_ZN34_INTERNAL_cdab09cd_4_k_cu_3f97db4c4cuda3std3__419piecewise_constructE - _ZN34_INTERNAL_cdab09cd_4_k_cu_3f97db4c4cuda3std3__45__cpo5beginE)
_ZN34_INTERNAL_cdab09cd_4_k_cu_3f97db4c4cuda3std3__45__cpo5beginE:
	.zero		1
	.type		_ZN34_INTERNAL_cdab09cd_4_k_cu_3f97db4c4cuda3std3__419piecewise_constructE,@object
	.size		_ZN34_INTERNAL_cdab09cd_4_k_cu_3f97db4c4cuda3std3__419piecewise_constructE,(.L_5 - _ZN34_INTERNAL_cdab09cd_4_k_cu_3f97db4c4cuda3std3__419piecewise_constructE)
_ZN34_INTERNAL_cdab09cd_4_k_cu_3f97db4c4cuda3std3__419piecewise_constructE:
	.zero		1
.L_5:


//--------------------- .nv.constant0._Z12kernel_fusedI19ParallelThenCombineI3MulJ3Add3SubEEEvPiPKiS7_iT_ --------------------------
	.section	.nv.constant0._Z12kernel_fusedI19ParallelThenCombineI3MulJ3Add3SubEEEvPiPKiS7_iT_,"a",@progbits
	.sectionflags	@""
	.align	4
.nv.constant0._Z12kernel_fusedI19ParallelThenCombineI3MulJ3Add3SubEEEvPiPKiS7_iT_:
	.zero		926


//--------------------- .nv.constant0._Z13kernel_directPiPKiS1_i --------------------------
	.section	.nv.constant0._Z13kernel_directPiPKiS1_i,"a",@progbits
	.sectionflags	@""
	.align	4
.nv.constant0._Z13kernel_directPiPKiS1_i:
	.zero		924


//--------------------- SYMBOLS --------------------------

	.type		.nv.reservedSmem.offset0,@object
	.size		.nv.reservedSmem.offset0,0x4
